//
// Generated by NVIDIA NVVM Compiler
//
// Compiler Build ID: CL-36424714
// Cuda compilation tools, release 13.0, V13.0.88
// Based on NVVM 20.0.0
//

.version 9.0
.target sm_100
.address_size 64

	// .globl	_Z10cycleGraphi
.extern .func  (.param .b32 func_retval0) vprintf
(
	.param .b64 vprintf_param_0,
	.param .b64 vprintf_param_1
)
;
.global .align 1 .b8 $str[10] = {37, 100, 32, 45, 62, 32, 37, 100, 10};

.visible .entry _Z10cycleGraphi(
	.param .u32 _Z10cycleGraphi_param_0
)
{
	.local .align 8 .b8 	__local_depot0[8];
	.reg .b64 	%SP;
	.reg .b64 	%SPL;
	.reg .b32 	%r<7>;
	.reg .b64 	%rd<5>;

	mov.u64 	%SPL, __local_depot0;
	cvta.local.u64 	%SP, %SPL;
	ld.param.u32 	%r1, [_Z10cycleGraphi_param_0];
	add.u64 	%rd1, %SP, 0;
	add.u64 	%rd2, %SPL, 0;
	mov.u32 	%r2, %tid.x;
	add.s32 	%r3, %r2, 1;
	rem.s32 	%r4, %r3, %r1;
	st.local.v2.u32 	[%rd2], {%r2, %r4};
	mov.u64 	%rd3, $str;
	cvta.global.u64 	%rd4, %rd3;
	{ // callseq 0, 0
	.param .b64 param0;
	st.param.b64 	[param0], %rd4;
	.param .b64 param1;
	st.param.b64 	[param1], %rd1;
	.param .b32 retval0;
	call.uni (retval0), 
	vprintf, 
	(
	param0, 
	param1
	);
	ld.param.b32 	%r5, [retval0];
	} // callseq 0
	ret;

}


// ===== COMPILED SASS (sm_100) =====

	.target	sm_100

	.elftype	@"ET_EXEC"


//--------------------- .note.nv.tkinfo           --------------------------
	.section	.note.nv.tkinfo,"",@"SHT_NOTE"
	.sectionflags	@"SHF_NOTE_NV_TKINFO"
	.tkinfo
        /*0018*/ 	.word	0x00000002
        /*0030*/ 	.string	""
        /*0030*/ 	.string	"ptxas"
        /*0030*/ 	.string	"Cuda compilation tools, release 13.0, V13.0.88"
        /*0030*/ 	.string	"Build cuda_13.0.r13.0/compiler.36424714_0"
        /*0030*/ 	.string	"-arch sm_100 -m 64 "



//--------------------- .note.nv.cuinfo           --------------------------
	.section	.note.nv.cuinfo,"",@"SHT_NOTE"
	.sectionflags	@"SHF_NOTE_NV_CUINFO"
        /*0018*/ 	.short	0x0002
        /*001a*/ 	.short	0x0064
        /*001c*/ 	.short	0x0082
	.zero		2


//--------------------- .nv.info                  --------------------------
	.section	.nv.info,"",@"SHT_CUDA_INFO"
	.align	4


	//----- nvinfo : EIATTR_REGCOUNT
	.align		4
        /*0000*/ 	.byte	0x04, 0x2f
        /*0002*/ 	.short	(.L_2 - .L_1)
	.align		4
.L_1:
        /*0004*/ 	.word	index@(_Z10cycleGraphi)
        /*0008*/ 	.word	0x00000018


	//----- nvinfo : EIATTR_FRAME_SIZE
	.align		4
.L_2:
        /*000c*/ 	.byte	0x04, 0x11
        /*000e*/ 	.short	(.L_4 - .L_3)
	.align		4
.L_3:
        /*0010*/ 	.word	index@(_Z10cycleGraphi)
        /*0014*/ 	.word	0x00000008


	//----- nvinfo : EIATTR_MIN_STACK_SIZE
	.align		4
.L_4:
        /*0018*/ 	.byte	0x04, 0x12
        /*001a*/ 	.short	(.L_6 - .L_5)
	.align		4
.L_5:
        /*001c*/ 	.word	index@(_Z10cycleGraphi)
        /*0020*/ 	.word	0x00000008
.L_6:


//--------------------- .nv.compat                --------------------------
	.section	.nv.compat,"",@"SHT_CUDA_COMPAT_INFO"
	.align	4
        /*0000*/ 	.byte	0x02, 0x09, 0x00, 0x00, 0x02, 0x02, 0x01, 0x00, 0x02, 0x05, 0x05, 0x00, 0x03, 0x07, 0x01, 0x01
        /*0010*/ 	.byte	0x02, 0x03, 0x00, 0x00, 0x02, 0x06, 0x01, 0x00, 0x04, 0x0b, 0x08, 0x00, 0x09, 0x00, 0x00, 0x00
        /*0020*/ 	.byte	0x00, 0x00, 0x00, 0x00


//--------------------- .nv.info._Z10cycleGraphi  --------------------------
	.section	.nv.info._Z10cycleGraphi,"",@"SHT_CUDA_INFO"
	.sectionflags	@""
	.align	4


	//----- nvinfo : EIATTR_CUDA_API_VERSION
	.align		4
        /*0000*/ 	.byte	0x04, 0x37
        /*0002*/ 	.short	(.L_8 - .L_7)
.L_7:
        /*0004*/ 	.word	0x00000082


	//----- nvinfo : EIATTR_KPARAM_INFO
	.align		4
.L_8:
        /*0008*/ 	.byte	0x04, 0x17
        /*000a*/ 	.short	(.L_10 - .L_9)
.L_9:
        /*000c*/ 	.word	0x00000000
        /*0010*/ 	.short	0x0000
        /*0012*/ 	.short	0x0000
        /*0014*/ 	.byte	0x00, 0xf0, 0x11, 0x00


	//----- nvinfo : EIATTR_SPARSE_MMA_MASK
	.align		4
.L_10:
        /*0018*/ 	.byte	0x03, 0x50
        /*001a*/ 	.short	0x0000


	//----- nvinfo : EIATTR_MAXREG_COUNT
	.align		4
        /*001c*/ 	.byte	0x03, 0x1b
        /*001e*/ 	.short	0x00ff


	//----- nvinfo : EIATTR_EXTERNS
	.align		4
        /*0020*/ 	.byte	0x04, 0x0f
        /*0022*/ 	.short	(.L_12 - .L_11)


	//   ....[0]....
	.align		4
.L_11:
        /*0024*/ 	.word	index@(vprintf)


	//----- nvinfo : EIATTR_MERCURY_ISA_VERSION
	.align		4
.L_12:
        /*0028*/ 	.byte	0x03, 0x5f
        /*002a*/ 	.short	0x0101


	//----- nvinfo : EIATTR_VRC_CTA_INIT_COUNT
	.align		4
        /*002c*/ 	.byte	0x02, 0x4a
	.zero		1
	.zero		1


	//----- nvinfo : EIATTR_SYSCALL_OFFSETS
	.align		4
        /*0030*/ 	.byte	0x04, 0x46
        /*0032*/ 	.short	(.L_14 - .L_13)


	//   ....[0]....
.L_13:
        /*0034*/ 	.word	0x00000250


	//----- nvinfo : EIATTR_EXIT_INSTR_OFFSETS
	.align		4
.L_14:
        /*0038*/ 	.byte	0x04, 0x1c
        /*003a*/ 	.short	(.L_16 - .L_15)


	//   ....[0]....
.L_15:
        /*003c*/ 	.word	0x00000260


	//----- nvinfo : EIATTR_CBANK_PARAM_SIZE
	.align		4
.L_16:
        /*0040*/ 	.byte	0x03, 0x19
        /*0042*/ 	.short	0x0004


	//----- nvinfo : EIATTR_PARAM_CBANK
	.align		4
        /*0044*/ 	.byte	0x04, 0x0a
        /*0046*/ 	.short	(.L_18 - .L_17)
	.align		4
.L_17:
        /*0048*/ 	.word	index@(.nv.constant0._Z10cycleGraphi)
        /*004c*/ 	.short	0x0380
        /*004e*/ 	.short	0x0004


	//----- nvinfo : EIATTR_SW_WAR
	.align		4
.L_18:
        /*0050*/ 	.byte	0x04, 0x36
        /*0052*/ 	.short	(.L_20 - .L_19)
.L_19:
        /*0054*/ 	.word	0x00000008
.L_20:


//--------------------- .nv.callgraph             --------------------------
	.section	.nv.callgraph,"",@"SHT_CUDA_CALLGRAPH"
	.align	4
	.sectionentsize	8
	.align		4
        /*0000*/ 	.word	0x00000000
	.align		4
        /*0004*/ 	.word	0xffffffff
	.align		4
        /*0008*/ 	.word	index@(_Z10cycleGraphi)
	.align		4
        /*000c*/ 	.word	index@(vprintf)
	.align		4
        /*0010*/ 	.word	0x00000000
	.align		4
        /*0014*/ 	.word	0xfffffffe
	.align		4
        /*0018*/ 	.word	0x00000000
	.align		4
        /*001c*/ 	.word	0xfffffffd
	.align		4
        /*0020*/ 	.word	0x00000000
	.align		4
        /*0024*/ 	.word	0xfffffffc


//--------------------- .nv.constant4             --------------------------
	.section	.nv.constant4,"a",@progbits
	.align	8
	.align		8
.nv.constant4:
        /*0000*/ 	.dword	vprintf
	.align		8
        /*0008*/ 	.dword	$str


//--------------------- .text._Z10cycleGraphi     --------------------------
	.section	.text._Z10cycleGraphi,"ax",@progbits
	.align	128
        .global         _Z10cycleGraphi
        .type           _Z10cycleGraphi,@function
        .size           _Z10cycleGraphi,(.L_x_2 - _Z10cycleGraphi)
        .other          _Z10cycleGraphi,@"STO_CUDA_ENTRY STV_DEFAULT"
_Z10cycleGraphi:
.text._Z10cycleGraphi:
[----:B------:R-:W0:Y:S08]  /*0000*/  LDC R1, c[0x0][0x37c] ;  /* 0x0000df00ff017b82 */ /* 0x000e300000000800 */
[----:B------:R-:W1:Y:S01]  /*0010*/  LDC R8, c[0x0][0x380] ;  /* 0x0000e000ff087b82 */ /* 0x000e620000000800 */
[----:B------:R-:W2:Y:S01]  /*0020*/  S2R R2, SR_TID.X ;  /* 0x0000000000027919 */ /* 0x000ea20000002100 */
[----:B0-----:R-:W-:Y:S01]  /*0030*/  VIADD R1, R1, 0xfffffff8 ;  /* 0xfffffff801017836 */ /* 0x001fe20000000000 */
[----:B------:R-:W0:Y:S01]  /*0040*/  LDCU UR4, c[0x0][0x2f8] ;  /* 0x00005f00ff0477ac */ /* 0x000e220008000800 */
[----:B------:R-:W3:Y:S01]  /*0050*/  LDCU.64 UR6, c[0x4][0x8] ;  /* 0x01000100ff0677ac */ /* 0x000ee20008000a00 */
[----:B------:R-:W4:Y:S01]  /*0060*/  LDCU UR5, c[0x0][0x2fc] ;  /* 0x00005f80ff0577ac */ /* 0x000f220008000800 */
[----:B-1----:R-:W-:-:S04]  /*0070*/  IABS R6, R8 ;  /* 0x0000000800067213 */ /* 0x002fc80000000000 */
[----:B------:R-:W1:Y:S01]  /*0080*/  I2F.RP R3, R6 ;  /* 0x0000000600037306 */ /* 0x000e620000209400 */
[----:B--2---:R-:W-:-:S04]  /*0090*/  IADD3 R0, PT, PT, R2, 0x1, RZ ;  /* 0x0000000102007810 */ /* 0x004fc80007ffe0ff */
[----:B------:R-:W-:-:S03]  /*00a0*/  ISETP.GE.AND P2, PT, R0, RZ, PT ;  /* 0x000000ff0000720c */ /* 0x000fc60003f46270 */
[----:B-1----:R-:W1:Y:S02]  /*00b0*/  MUFU.RCP R3, R3 ;  /* 0x0000000300037308 */ /* 0x002e640000001000 */
[----:B-1----:R-:W-:Y:S01]  /*00c0*/  VIADD R4, R3, 0xffffffe ;  /* 0x0ffffffe03047836 */ /* 0x002fe20000000000 */
[----:B------:R-:W-:Y:S02]  /*00d0*/  IABS R3, R0 ;  /* 0x0000000000037213 */ /* 0x000fe40000000000 */
[----:B------:R-:W-:-:S03]  /*00e0*/  MOV R0, 0x0 ;  /* 0x0000000000007802 */ /* 0x000fc60000000f00 */
[----:B------:R1:W2:Y:S02]  /*00f0*/  F2I.FTZ.U32.TRUNC.NTZ R5, R4 ;  /* 0x0000000400057305 */ /* 0x0002a4000021f000 */
[----:B-1----:R-:W-:Y:S02]  /*0100*/  IMAD.MOV.U32 R4, RZ, RZ, RZ ;  /* 0x000000ffff047224 */ /* 0x002fe400078e00ff */
[----:B--2---:R-:W-:-:S04]  /*0110*/  IMAD.MOV R7, RZ, RZ, -R5 ;  /* 0x000000ffff077224 */ /* 0x004fc800078e0a05 */
[----:B------:R-:W-:-:S04]  /*0120*/  IMAD R7, R7, R6, RZ ;  /* 0x0000000607077224 */ /* 0x000fc800078e02ff */
[----:B------:R-:W-:Y:S01]  /*0130*/  IMAD.HI.U32 R5, R5, R7, R4 ;  /* 0x0000000705057227 */ /* 0x000fe200078e0004 */
[----:B---3--:R-:W-:-:S05]  /*0140*/  MOV R4, UR6 ;  /* 0x0000000600047c02 */ /* 0x008fca0008000f00 */
[----:B------:R-:W-:-:S04]  /*0150*/  IMAD.HI.U32 R5, R5, R3, RZ ;  /* 0x0000000305057227 */ /* 0x000fc800078e00ff */
[----:B------:R-:W-:-:S04]  /*0160*/  IMAD.MOV R5, RZ, RZ, -R5 ;  /* 0x000000ffff057224 */ /* 0x000fc800078e0a05 */
[----:B------:R-:W-:Y:S02]  /*0170*/  IMAD R3, R6, R5, R3 ;  /* 0x0000000506037224 */ /* 0x000fe400078e0203 */
[----:B------:R-:W-:-:S03]  /*0180*/  IMAD.U32 R5, RZ, RZ, UR7 ;  /* 0x00000007ff057e24 */ /* 0x000fc6000f8e00ff */
[----:B------:R-:W-:-:S13]  /*0190*/  ISETP.GT.U32.AND P0, PT, R6, R3, PT ;  /* 0x000000030600720c */ /* 0x000fda0003f04070 */
[----:B------:R-:W-:Y:S02]  /*01a0*/  @!P0 IADD3 R3, PT, PT, R3, -R6, RZ ;  /* 0x8000000603038210 */ /* 0x000fe40007ffe0ff */
[----:B------:R-:W-:Y:S02]  /*01b0*/  ISETP.NE.AND P0, PT, R8, RZ, PT ;  /* 0x000000ff0800720c */ /* 0x000fe40003f05270 */
[----:B------:R-:W-:-:S13]  /*01c0*/  ISETP.GT.U32.AND P1, PT, R6, R3, PT ;  /* 0x000000030600720c */ /* 0x000fda0003f24070 */
[----:B------:R-:W-:-:S04]  /*01d0*/  @!P1 IMAD.IADD R3, R3, 0x1, -R6 ;  /* 0x0000000103039824 */ /* 0x000fc800078e0a06 */
[----:B------:R-:W-:Y:S01]  /*01e0*/  @!P2 IMAD.MOV R3, RZ, RZ, -R3 ;  /* 0x000000ffff03a224 */ /* 0x000fe200078e0a03 */
[----:B------:R-:W-:Y:S02]  /*01f0*/  @!P0 LOP3.LUT R3, RZ, R8, RZ, 0x33, !PT ;  /* 0x00000008ff038212 */ /* 0x000fe400078e33ff */
[----:B------:R1:W2:Y:S01]  /*0200*/  LDC.64 R8, c[0x4][R0] ;  /* 0x0100000000087b82 */ /* 0x0002a20000000a00 */
[----:B0-----:R-:W-:Y:S02]  /*0210*/  IADD3 R6, P0, PT, R1, UR4, RZ ;  /* 0x0000000401067c10 */ /* 0x001fe4000ff1e0ff */
[----:B------:R1:W-:Y:S02]  /*0220*/  STL.64 [R1], R2 ;  /* 0x0000000201007387 */ /* 0x0003e40000100a00 */
[----:B----4-:R-:W-:-:S09]  /*0230*/  IADD3.X R7, PT, PT, RZ, UR5, RZ, P0, !PT ;  /* 0x00000005ff077c10 */ /* 0x010fd200087fe4ff */
[----:B------:R-:W-:-:S07]  /*0240*/  LEPC R20, `(.L_x_0) ;  /* 0x000000001014794e */ /* 0x000fce0000000000 */
[----:B-12---:R-:W-:Y:S05]  /*0250*/  CALL.ABS.NOINC R8 ;  /* 0x0000000008007343 */ /* 0x006fea0003c00000 */
.L_x_0:
[----:B------:R-:W-:Y:S05]  /*0260*/  EXIT ;  /* 0x000000000000794d */ /* 0x000fea0003800000 */
.L_x_1:
[----:B------:R-:W-:-:S00]  /*0270*/  BRA `(.L_x_1) ;  /* 0xfffffffc00fc7947 */ /* 0x000fc0000383ffff */
[----:B------:R-:W-:-:S00]  /*0280*/  NOP ;  /* 0x0000000000007918 */ /* 0x000fc00000000000 */
[----:B------:R-:W-:-:S00]  /*0290*/  NOP ;  /* 0x0000000000007918 */ /* 0x000fc00000000000 */
[----:B------:R-:W-:-:S00]  /*02a0*/  NOP ;  /* 0x0000000000007918 */ /* 0x000fc00000000000 */
[----:B------:R-:W-:-:S00]  /*02b0*/  NOP ;  /* 0x0000000000007918 */ /* 0x000fc00000000000 */
[----:B------:R-:W-:-:S00]  /*02c0*/  NOP ;  /* 0x0000000000007918 */ /* 0x000fc00000000000 */
[----:B------:R-:W-:-:S00]  /*02d0*/  NOP ;  /* 0x0000000000007918 */ /* 0x000fc00000000000 */
[----:B------:R-:W-:-:S00]  /*02e0*/  NOP ;  /* 0x0000000000007918 */ /* 0x000fc00000000000 */
[----:B------:R-:W-:-:S00]  /*02f0*/  NOP ;  /* 0x0000000000007918 */ /* 0x000fc00000000000 */
.L_x_2:


//--------------------- .nv.global.init           --------------------------
	.section	.nv.global.init,"aw",@progbits
.nv.global.init:
	.type		$str,@object
	.size		$str,(.L_0 - $str)
$str:
        /*0000*/ 	.byte	0x25, 0x64, 0x20, 0x2d, 0x3e, 0x20, 0x25, 0x64, 0x0a, 0x00
.L_0:


//--------------------- .nv.shared.reserved.0     --------------------------
	.section	.nv.shared.reserved.0,"aw",@nobits
	.weak		__nv_reservedSMEM_offset_0_alias
	.size		__nv_reservedSMEM_offset_0_alias, 0, 64
	.other		__nv_reservedSMEM_offset_0_alias,@"STO_CUDA_RESERVED_SHARED STV_DEFAULT"
__nv_reservedSMEM_offset_0_alias:
	.zero		0
	.zero		64


//--------------------- .nv.constant0._Z10cycleGraphi --------------------------
	.section	.nv.constant0._Z10cycleGraphi,"a",@progbits
	.sectionflags	@""
	.align	4
.nv.constant0._Z10cycleGraphi:
	.zero		900


//--------------------- SYMBOLS --------------------------

	.type		.nv.reservedSmem.offset0,@object
	.size		.nv.reservedSmem.offset0,0x4
	.type		vprintf,@function
